//
// Generated by NVIDIA NVVM Compiler
//
// Compiler Build ID: CL-36424714
// Cuda compilation tools, release 13.0, V13.0.88
// Based on NVVM 20.0.0
//

.version 9.0
.target sm_100
.address_size 64

	// .globl	_Z20cuda_fragment_add_10P13grid_fragment
.extern .func  (.param .b32 func_retval0) vprintf
(
	.param .b64 vprintf_param_0,
	.param .b64 vprintf_param_1
)
;
.global .align 1 .b8 $str[31] = {10, 45, 45, 45, 45, 45, 99, 117, 100, 97, 95, 102, 114, 97, 103, 109, 101, 110, 116, 95, 112, 114, 105, 110, 116, 45, 45, 45, 45, 10};
.global .align 1 .b8 $str$1[26] = {102, 114, 97, 103, 109, 101, 110, 116, 45, 62, 100, 105, 109, 101, 110, 115, 105, 111, 110, 32, 61, 32, 37, 100, 10};
.global .align 1 .b8 $str$2[20] = {102, 114, 97, 103, 109, 101, 110, 116, 45, 62, 115, 105, 122, 101, 115, 32, 61, 32, 123};
.global .align 1 .b8 $str$3[4] = {37, 100, 32};
.global .align 1 .b8 $str$4[3] = {125, 10};
.global .align 1 .b8 $str$5[25] = {102, 114, 97, 103, 109, 101, 110, 116, 45, 62, 100, 97, 116, 97, 95, 110, 117, 109, 32, 61, 32, 37, 100, 10};
.global .align 1 .b8 $str$6[7] = {100, 97, 116, 97, 58, 32};
.global .align 1 .b8 $str$7[4] = {37, 103, 32};
.global .align 1 .b8 $str$8[2] = {10};
.global .align 1 .b8 $str$9[28] = {100, 97, 116, 97, 32, 105, 110, 32, 116, 97, 98, 108, 101, 115, 32, 98, 121, 32, 108, 97, 121, 101, 114, 115, 58, 32, 10};
.global .align 1 .b8 $str$10[9] = {9, 122, 32, 61, 32, 37, 100, 10};
.global .align 1 .b8 $str$11[9] = {106, 32, 61, 32, 37, 100, 58, 32};
.global .align 1 .b8 $str$12[7] = {45, 45, 45, 45, 45, 10};

.visible .entry _Z20cuda_fragment_add_10P13grid_fragment(
	.param .u64 .ptr .align 1 _Z20cuda_fragment_add_10P13grid_fragment_param_0
)
{
	.reg .pred 	%p<3>;
	.reg .b32 	%r<2>;
	.reg .b32 	%f<3>;
	.reg .b64 	%rd<12>;

	ld.param.u64 	%rd4, [_Z20cuda_fragment_add_10P13grid_fragment_param_0];
	cvta.to.global.u64 	%rd1, %rd4;
	ld.global.u32 	%r1, [%rd1+4];
	setp.eq.s32 	%p1, %r1, 0;
	@%p1 bra 	$L__BB0_3;
	mov.b64 	%rd11, 0;
$L__BB0_2:
	ld.global.u64 	%rd6, [%rd1+8];
	cvta.to.global.u64 	%rd7, %rd6;
	shl.b64 	%rd8, %rd11, 2;
	add.s64 	%rd9, %rd7, %rd8;
	ld.global.f32 	%f1, [%rd9];
	add.f32 	%f2, %f1, 0f41200000;
	st.global.f32 	[%rd9], %f2;
	add.s64 	%rd11, %rd11, 1;
	ld.global.s32 	%rd10, [%rd1+4];
	setp.lt.u64 	%p2, %rd11, %rd10;
	@%p2 bra 	$L__BB0_2;
$L__BB0_3:
	ret;

}
	// .globl	_Z19cuda_fragment_printP13grid_fragment
.visible .entry _Z19cuda_fragment_printP13grid_fragment(
	.param .u64 .ptr .align 1 _Z19cuda_fragment_printP13grid_fragment_param_0
)
{
	.local .align 8 .b8 	__local_depot1[8];
	.reg .b64 	%SP;
	.reg .b64 	%SPL;
	.reg .pred 	%p<12>;
	.reg .b32 	%r<70>;
	.reg .b32 	%f<3>;
	.reg .b64 	%rd<58>;
	.reg .b64 	%fd<3>;

	mov.u64 	%SPL, __local_depot1;
	cvta.local.u64 	%SP, %SPL;
	ld.param.u64 	%rd6, [_Z19cuda_fragment_printP13grid_fragment_param_0];
	cvta.to.global.u64 	%rd1, %rd6;
	add.u64 	%rd7, %SP, 0;
	add.u64 	%rd2, %SPL, 0;
	mov.u64 	%rd8, $str;
	cvta.global.u64 	%rd9, %rd8;
	{ // callseq 0, 0
	.param .b64 param0;
	st.param.b64 	[param0], %rd9;
	.param .b64 param1;
	st.param.b64 	[param1], 0;
	.param .b32 retval0;
	call.uni (retval0), 
	vprintf, 
	(
	param0, 
	param1
	);
	ld.param.b32 	%r14, [retval0];
	} // callseq 0
	ld.global.u32 	%r16, [%rd1];
	st.local.u32 	[%rd2], %r16;
	mov.u64 	%rd10, $str$1;
	cvta.global.u64 	%rd11, %rd10;
	{ // callseq 1, 0
	.param .b64 param0;
	st.param.b64 	[param0], %rd11;
	.param .b64 param1;
	st.param.b64 	[param1], %rd7;
	.param .b32 retval0;
	call.uni (retval0), 
	vprintf, 
	(
	param0, 
	param1
	);
	ld.param.b32 	%r17, [retval0];
	} // callseq 1
	mov.u64 	%rd12, $str$2;
	cvta.global.u64 	%rd13, %rd12;
	{ // callseq 2, 0
	.param .b64 param0;
	st.param.b64 	[param0], %rd13;
	.param .b64 param1;
	st.param.b64 	[param1], 0;
	.param .b32 retval0;
	call.uni (retval0), 
	vprintf, 
	(
	param0, 
	param1
	);
	ld.param.b32 	%r19, [retval0];
	} // callseq 2
	ld.global.u32 	%r21, [%rd1];
	setp.lt.s32 	%p1, %r21, 1;
	@%p1 bra 	$L__BB1_3;
	mov.b32 	%r64, 0;
	mov.u64 	%rd17, $str$3;
$L__BB1_2:
	ld.global.u64 	%rd14, [%rd1+16];
	mul.wide.u32 	%rd15, %r64, 4;
	add.s64 	%rd16, %rd14, %rd15;
	ld.u32 	%r23, [%rd16];
	st.local.u32 	[%rd2], %r23;
	cvta.global.u64 	%rd18, %rd17;
	{ // callseq 3, 0
	.param .b64 param0;
	st.param.b64 	[param0], %rd18;
	.param .b64 param1;
	st.param.b64 	[param1], %rd7;
	.param .b32 retval0;
	call.uni (retval0), 
	vprintf, 
	(
	param0, 
	param1
	);
	ld.param.b32 	%r24, [retval0];
	} // callseq 3
	add.s32 	%r64, %r64, 1;
	ld.global.u32 	%r26, [%rd1];
	setp.lt.s32 	%p2, %r64, %r26;
	@%p2 bra 	$L__BB1_2;
$L__BB1_3:
	mov.u64 	%rd20, $str$4;
	cvta.global.u64 	%rd21, %rd20;
	{ // callseq 4, 0
	.param .b64 param0;
	st.param.b64 	[param0], %rd21;
	.param .b64 param1;
	st.param.b64 	[param1], 0;
	.param .b32 retval0;
	call.uni (retval0), 
	vprintf, 
	(
	param0, 
	param1
	);
	ld.param.b32 	%r27, [retval0];
	} // callseq 4
	ld.global.u32 	%r29, [%rd1+4];
	st.local.u32 	[%rd2], %r29;
	mov.u64 	%rd22, $str$5;
	cvta.global.u64 	%rd23, %rd22;
	{ // callseq 5, 0
	.param .b64 param0;
	st.param.b64 	[param0], %rd23;
	.param .b64 param1;
	st.param.b64 	[param1], %rd7;
	.param .b32 retval0;
	call.uni (retval0), 
	vprintf, 
	(
	param0, 
	param1
	);
	ld.param.b32 	%r30, [retval0];
	} // callseq 5
	mov.u64 	%rd25, $str$6;
	cvta.global.u64 	%rd26, %rd25;
	{ // callseq 6, 0
	.param .b64 param0;
	st.param.b64 	[param0], %rd26;
	.param .b64 param1;
	st.param.b64 	[param1], 0;
	.param .b32 retval0;
	call.uni (retval0), 
	vprintf, 
	(
	param0, 
	param1
	);
	ld.param.b32 	%r32, [retval0];
	} // callseq 6
	ld.global.u32 	%r34, [%rd1+4];
	setp.lt.s32 	%p3, %r34, 1;
	@%p3 bra 	$L__BB1_6;
	mov.b32 	%r65, 0;
	mov.u64 	%rd30, $str$7;
$L__BB1_5:
	ld.global.u64 	%rd27, [%rd1+8];
	mul.wide.u32 	%rd28, %r65, 4;
	add.s64 	%rd29, %rd27, %rd28;
	ld.f32 	%f1, [%rd29];
	cvt.f64.f32 	%fd1, %f1;
	st.local.f64 	[%rd2], %fd1;
	cvta.global.u64 	%rd31, %rd30;
	{ // callseq 7, 0
	.param .b64 param0;
	st.param.b64 	[param0], %rd31;
	.param .b64 param1;
	st.param.b64 	[param1], %rd7;
	.param .b32 retval0;
	call.uni (retval0), 
	vprintf, 
	(
	param0, 
	param1
	);
	ld.param.b32 	%r36, [retval0];
	} // callseq 7
	add.s32 	%r65, %r65, 1;
	ld.global.u32 	%r38, [%rd1+4];
	setp.lt.s32 	%p4, %r65, %r38;
	@%p4 bra 	$L__BB1_5;
$L__BB1_6:
	mov.u64 	%rd33, $str$8;
	cvta.global.u64 	%rd34, %rd33;
	{ // callseq 8, 0
	.param .b64 param0;
	st.param.b64 	[param0], %rd34;
	.param .b64 param1;
	st.param.b64 	[param1], 0;
	.param .b32 retval0;
	call.uni (retval0), 
	vprintf, 
	(
	param0, 
	param1
	);
	ld.param.b32 	%r39, [retval0];
	} // callseq 8
	mov.u64 	%rd35, $str$9;
	cvta.global.u64 	%rd36, %rd35;
	{ // callseq 9, 0
	.param .b64 param0;
	st.param.b64 	[param0], %rd36;
	.param .b64 param1;
	st.param.b64 	[param1], 0;
	.param .b32 retval0;
	call.uni (retval0), 
	vprintf, 
	(
	param0, 
	param1
	);
	ld.param.b32 	%r41, [retval0];
	} // callseq 9
	ld.global.u32 	%r43, [%rd1];
	setp.ne.s32 	%p5, %r43, 3;
	@%p5 bra 	$L__BB1_16;
	ld.global.u64 	%rd37, [%rd1+16];
	ld.u32 	%r44, [%rd37+8];
	setp.lt.s32 	%p6, %r44, 1;
	@%p6 bra 	$L__BB1_16;
	mov.b32 	%r66, 0;
	mov.u64 	%rd38, $str$10;
	mov.u64 	%rd42, $str$11;
	mov.u64 	%rd48, $str$7;
$L__BB1_9:
	st.local.u32 	[%rd2], %r66;
	cvta.global.u64 	%rd39, %rd38;
	{ // callseq 10, 0
	.param .b64 param0;
	st.param.b64 	[param0], %rd39;
	.param .b64 param1;
	st.param.b64 	[param1], %rd7;
	.param .b32 retval0;
	call.uni (retval0), 
	vprintf, 
	(
	param0, 
	param1
	);
	ld.param.b32 	%r46, [retval0];
	} // callseq 10
	ld.global.u64 	%rd41, [%rd1+16];
	ld.u32 	%r48, [%rd41+4];
	setp.lt.s32 	%p7, %r48, 1;
	@%p7 bra 	$L__BB1_15;
	mov.b32 	%r67, 0;
$L__BB1_11:
	st.local.u32 	[%rd2], %r67;
	cvta.global.u64 	%rd43, %rd42;
	{ // callseq 11, 0
	.param .b64 param0;
	st.param.b64 	[param0], %rd43;
	.param .b64 param1;
	st.param.b64 	[param1], %rd7;
	.param .b32 retval0;
	call.uni (retval0), 
	vprintf, 
	(
	param0, 
	param1
	);
	ld.param.b32 	%r50, [retval0];
	} // callseq 11
	ld.global.u64 	%rd57, [%rd1+16];
	ld.u32 	%r68, [%rd57];
	setp.lt.s32 	%p8, %r68, 1;
	@%p8 bra 	$L__BB1_14;
	mov.b32 	%r69, 0;
$L__BB1_13:
	ld.u32 	%r53, [%rd57+4];
	mad.lo.s32 	%r54, %r53, %r66, %r67;
	mad.lo.s32 	%r55, %r54, %r68, %r69;
	ld.global.u64 	%rd45, [%rd1+8];
	mul.wide.s32 	%rd46, %r55, 4;
	add.s64 	%rd47, %rd45, %rd46;
	ld.f32 	%f2, [%rd47];
	cvt.f64.f32 	%fd2, %f2;
	st.local.f64 	[%rd2], %fd2;
	cvta.global.u64 	%rd49, %rd48;
	{ // callseq 12, 0
	.param .b64 param0;
	st.param.b64 	[param0], %rd49;
	.param .b64 param1;
	st.param.b64 	[param1], %rd7;
	.param .b32 retval0;
	call.uni (retval0), 
	vprintf, 
	(
	param0, 
	param1
	);
	ld.param.b32 	%r56, [retval0];
	} // callseq 12
	add.s32 	%r69, %r69, 1;
	ld.global.u64 	%rd57, [%rd1+16];
	ld.u32 	%r68, [%rd57];
	setp.lt.s32 	%p9, %r69, %r68;
	@%p9 bra 	$L__BB1_13;
$L__BB1_14:
	cvta.global.u64 	%rd52, %rd33;
	{ // callseq 13, 0
	.param .b64 param0;
	st.param.b64 	[param0], %rd52;
	.param .b64 param1;
	st.param.b64 	[param1], 0;
	.param .b32 retval0;
	call.uni (retval0), 
	vprintf, 
	(
	param0, 
	param1
	);
	ld.param.b32 	%r58, [retval0];
	} // callseq 13
	add.s32 	%r67, %r67, 1;
	ld.global.u64 	%rd53, [%rd1+16];
	ld.u32 	%r60, [%rd53+4];
	setp.lt.s32 	%p10, %r67, %r60;
	@%p10 bra 	$L__BB1_11;
$L__BB1_15:
	mov.u64 	%rd54, $str$12;
	cvta.global.u64 	%rd55, %rd54;
	{ // callseq 14, 0
	.param .b64 param0;
	st.param.b64 	[param0], %rd55;
	.param .b64 param1;
	st.param.b64 	[param1], 0;
	.param .b32 retval0;
	call.uni (retval0), 
	vprintf, 
	(
	param0, 
	param1
	);
	ld.param.b32 	%r61, [retval0];
	} // callseq 14
	add.s32 	%r66, %r66, 1;
	ld.global.u64 	%rd56, [%rd1+16];
	ld.u32 	%r63, [%rd56+8];
	setp.lt.s32 	%p11, %r66, %r63;
	@%p11 bra 	$L__BB1_9;
$L__BB1_16:
	ret;

}


// ===== COMPILED SASS (sm_100) =====

	.target	sm_100

	.elftype	@"ET_EXEC"


//--------------------- .note.nv.tkinfo           --------------------------
	.section	.note.nv.tkinfo,"",@"SHT_NOTE"
	.sectionflags	@"SHF_NOTE_NV_TKINFO"
	.tkinfo
        /*0018*/ 	.word	0x00000002
        /*0030*/ 	.string	""
        /*0030*/ 	.string	"ptxas"
        /*0030*/ 	.string	"Cuda compilation tools, release 13.0, V13.0.88"
        /*0030*/ 	.string	"Build cuda_13.0.r13.0/compiler.36424714_0"
        /*0030*/ 	.string	"-arch sm_100 -m 64 "



//--------------------- .note.nv.cuinfo           --------------------------
	.section	.note.nv.cuinfo,"",@"SHT_NOTE"
	.sectionflags	@"SHF_NOTE_NV_CUINFO"
        /*0018*/ 	.short	0x0002
        /*001a*/ 	.short	0x0064
        /*001c*/ 	.short	0x0082
	.zero		2


//--------------------- .nv.info                  --------------------------
	.section	.nv.info,"",@"SHT_CUDA_INFO"
	.align	4


	//----- nvinfo : EIATTR_REGCOUNT
	.align		4
        /*0000*/ 	.byte	0x04, 0x2f
        /*0002*/ 	.short	(.L_14 - .L_13)
	.align		4
.L_13:
        /*0004*/ 	.word	index@(_Z20cuda_fragment_add_10P13grid_fragment)
        /*0008*/ 	.word	0x0000000e


	//----- nvinfo : EIATTR_FRAME_SIZE
	.align		4
.L_14:
        /*000c*/ 	.byte	0x04, 0x11
        /*000e*/ 	.short	(.L_16 - .L_15)
	.align		4
.L_15:
        /*0010*/ 	.word	index@(_Z20cuda_fragment_add_10P13grid_fragment)
        /*0014*/ 	.word	0x00000000


	//----- nvinfo : EIATTR_REGCOUNT
	.align		4
.L_16:
        /*0018*/ 	.byte	0x04, 0x2f
        /*001a*/ 	.short	(.L_18 - .L_17)
	.align		4
.L_17:
        /*001c*/ 	.word	index@(_Z19cuda_fragment_printP13grid_fragment)
        /*0020*/ 	.word	0x00000018


	//----- nvinfo : EIATTR_FRAME_SIZE
	.align		4
.L_18:
        /*0024*/ 	.byte	0x04, 0x11
        /*0026*/ 	.short	(.L_20 - .L_19)
	.align		4
.L_19:
        /*0028*/ 	.word	index@(_Z19cuda_fragment_printP13grid_fragment)
        /*002c*/ 	.word	0x00000008


	//----- nvinfo : EIATTR_MIN_STACK_SIZE
	.align		4
.L_20:
        /*0030*/ 	.byte	0x04, 0x12
        /*0032*/ 	.short	(.L_22 - .L_21)
	.align		4
.L_21:
        /*0034*/ 	.word	index@(_Z19cuda_fragment_printP13grid_fragment)
        /*0038*/ 	.word	0x00000008


	//----- nvinfo : EIATTR_MIN_STACK_SIZE
	.align		4
.L_22:
        /*003c*/ 	.byte	0x04, 0x12
        /*003e*/ 	.short	(.L_24 - .L_23)
	.align		4
.L_23:
        /*0040*/ 	.word	index@(_Z20cuda_fragment_add_10P13grid_fragment)
        /*0044*/ 	.word	0x00000000
.L_24:


//--------------------- .nv.compat                --------------------------
	.section	.nv.compat,"",@"SHT_CUDA_COMPAT_INFO"
	.align	4
        /*0000*/ 	.byte	0x02, 0x09, 0x00, 0x00, 0x02, 0x02, 0x01, 0x00, 0x02, 0x05, 0x05, 0x00, 0x03, 0x07, 0x01, 0x01
        /*0010*/ 	.byte	0x02, 0x03, 0x00, 0x00, 0x02, 0x06, 0x01, 0x00, 0x04, 0x0b, 0x08, 0x00, 0x09, 0x00, 0x00, 0x00
        /*0020*/ 	.byte	0x00, 0x00, 0x00, 0x00


//--------------------- .nv.info._Z19cuda_fragment_printP13grid_fragment --------------------------
	.section	.nv.info._Z19cuda_fragment_printP13grid_fragment,"",@"SHT_CUDA_INFO"
	.sectionflags	@""
	.align	4


	//----- nvinfo : EIATTR_CUDA_API_VERSION
	.align		4
        /*0000*/ 	.byte	0x04, 0x37
        /*0002*/ 	.short	(.L_26 - .L_25)
.L_25:
        /*0004*/ 	.word	0x00000082


	//----- nvinfo : EIATTR_KPARAM_INFO
	.align		4
.L_26:
        /*0008*/ 	.byte	0x04, 0x17
        /*000a*/ 	.short	(.L_28 - .L_27)
.L_27:
        /*000c*/ 	.word	0x00000000
        /*0010*/ 	.short	0x0000
        /*0012*/ 	.short	0x0000
        /*0014*/ 	.byte	0x00, 0xf5, 0x21, 0x00


	//----- nvinfo : EIATTR_SPARSE_MMA_MASK
	.align		4
.L_28:
        /*0018*/ 	.byte	0x03, 0x50
        /*001a*/ 	.short	0x0000


	//----- nvinfo : EIATTR_MAXREG_COUNT
	.align		4
        /*001c*/ 	.byte	0x03, 0x1b
        /*001e*/ 	.short	0x00ff


	//----- nvinfo : EIATTR_EXTERNS
	.align		4
        /*0020*/ 	.byte	0x04, 0x0f
        /*0022*/ 	.short	(.L_30 - .L_29)


	//   ....[0]....
	.align		4
.L_29:
        /*0024*/ 	.word	index@(vprintf)


	//----- nvinfo : EIATTR_MERCURY_ISA_VERSION
	.align		4
.L_30:
        /*0028*/ 	.byte	0x03, 0x5f
        /*002a*/ 	.short	0x0101


	//----- nvinfo : EIATTR_VRC_CTA_INIT_COUNT
	.align		4
        /*002c*/ 	.byte	0x02, 0x4a
	.zero		1
	.zero		1


	//----- nvinfo : EIATTR_SYSCALL_OFFSETS
	.align		4
        /*0030*/ 	.byte	0x04, 0x46
        /*0032*/ 	.short	(.L_32 - .L_31)


	//   ....[0]....
.L_31:
        /*0034*/ 	.word	0x000000e0


	//   ....[1]....
        /*0038*/ 	.word	0x00000190


	//   ....[2]....
        /*003c*/ 	.word	0x00000200


	//   ....[3]....
        /*0040*/ 	.word	0x00000340


	//   ....[4]....
        /*0044*/ 	.word	0x00000420


	//   ....[5]....
        /*0048*/ 	.word	0x000004d0


	//   ....[6]....
        /*004c*/ 	.word	0x00000540


	//   ....[7]....
        /*0050*/ 	.word	0x00000690


	//   ....[8]....
        /*0054*/ 	.word	0x00000770


	//   ....[9]....
        /*0058*/ 	.word	0x000007e0


	//   ....[10]....
        /*005c*/ 	.word	0x00000910


	//   ....[11]....
        /*0060*/ 	.word	0x00000a20


	//   ....[12]....
        /*0064*/ 	.word	0x00000bb0


	//   ....[13]....
        /*0068*/ 	.word	0x00000ca0


	//   ....[14]....
        /*006c*/ 	.word	0x00000d90


	//----- nvinfo : EIATTR_EXIT_INSTR_OFFSETS
	.align		4
.L_32:
        /*0070*/ 	.byte	0x04, 0x1c
        /*0072*/ 	.short	(.L_34 - .L_33)


	//   ....[0]....
.L_33:
        /*0074*/ 	.word	0x00000820


	//   ....[1]....
        /*0078*/ 	.word	0x00000860


	//   ....[2]....
        /*007c*/ 	.word	0x00000e00


	//----- nvinfo : EIATTR_CRS_STACK_SIZE
	.align		4
.L_34:
        /*0080*/ 	.byte	0x04, 0x1e
        /*0082*/ 	.short	(.L_36 - .L_35)
.L_35:
        /*0084*/ 	.word	0x00000000


	//----- nvinfo : EIATTR_CBANK_PARAM_SIZE
	.align		4
.L_36:
        /*0088*/ 	.byte	0x03, 0x19
        /*008a*/ 	.short	0x0008


	//----- nvinfo : EIATTR_PARAM_CBANK
	.align		4
        /*008c*/ 	.byte	0x04, 0x0a
        /*008e*/ 	.short	(.L_38 - .L_37)
	.align		4
.L_37:
        /*0090*/ 	.word	index@(.nv.constant0._Z19cuda_fragment_printP13grid_fragment)
        /*0094*/ 	.short	0x0380
        /*0096*/ 	.short	0x0008


	//----- nvinfo : EIATTR_SW_WAR
	.align		4
.L_38:
        /*0098*/ 	.byte	0x04, 0x36
        /*009a*/ 	.short	(.L_40 - .L_39)
.L_39:
        /*009c*/ 	.word	0x00000008
.L_40:


//--------------------- .nv.info._Z20cuda_fragment_add_10P13grid_fragment --------------------------
	.section	.nv.info._Z20cuda_fragment_add_10P13grid_fragment,"",@"SHT_CUDA_INFO"
	.sectionflags	@""
	.align	4


	//----- nvinfo : EIATTR_CUDA_API_VERSION
	.align		4
        /*0000*/ 	.byte	0x04, 0x37
        /*0002*/ 	.short	(.L_42 - .L_41)
.L_41:
        /*0004*/ 	.word	0x00000082


	//----- nvinfo : EIATTR_KPARAM_INFO
	.align		4
.L_42:
        /*0008*/ 	.byte	0x04, 0x17
        /*000a*/ 	.short	(.L_44 - .L_43)
.L_43:
        /*000c*/ 	.word	0x00000000
        /*0010*/ 	.short	0x0000
        /*0012*/ 	.short	0x0000
        /*0014*/ 	.byte	0x00, 0xf5, 0x21, 0x00


	//----- nvinfo : EIATTR_SPARSE_MMA_MASK
	.align		4
.L_44:
        /*0018*/ 	.byte	0x03, 0x50
        /*001a*/ 	.short	0x0000


	//----- nvinfo : EIATTR_MAXREG_COUNT
	.align		4
        /*001c*/ 	.byte	0x03, 0x1b
        /*001e*/ 	.short	0x00ff


	//----- nvinfo : EIATTR_MERCURY_ISA_VERSION
	.align		4
        /*0020*/ 	.byte	0x03, 0x5f
        /*0022*/ 	.short	0x0101


	//----- nvinfo : EIATTR_VRC_CTA_INIT_COUNT
	.align		4
        /*0024*/ 	.byte	0x02, 0x4a
	.zero		1
	.zero		1


	//----- nvinfo : EIATTR_EXIT_INSTR_OFFSETS
	.align		4
        /*0028*/ 	.byte	0x04, 0x1c
        /*002a*/ 	.short	(.L_46 - .L_45)


	//   ....[0]....
.L_45:
        /*002c*/ 	.word	0x00000050


	//   ....[1]....
        /*0030*/ 	.word	0x00000150


	//----- nvinfo : EIATTR_CBANK_PARAM_SIZE
	.align		4
.L_46:
        /*0034*/ 	.byte	0x03, 0x19
        /*0036*/ 	.short	0x0008


	//----- nvinfo : EIATTR_PARAM_CBANK
	.align		4
        /*0038*/ 	.byte	0x04, 0x0a
        /*003a*/ 	.short	(.L_48 - .L_47)
	.align		4
.L_47:
        /*003c*/ 	.word	index@(.nv.constant0._Z20cuda_fragment_add_10P13grid_fragment)
        /*0040*/ 	.short	0x0380
        /*0042*/ 	.short	0x0008


	//----- nvinfo : EIATTR_SW_WAR
	.align		4
.L_48:
        /*0044*/ 	.byte	0x04, 0x36
        /*0046*/ 	.short	(.L_50 - .L_49)
.L_49:
        /*0048*/ 	.word	0x00000008
.L_50:


//--------------------- .nv.callgraph             --------------------------
	.section	.nv.callgraph,"",@"SHT_CUDA_CALLGRAPH"
	.align	4
	.sectionentsize	8
	.align		4
        /*0000*/ 	.word	0x00000000
	.align		4
        /*0004*/ 	.word	0xffffffff
	.align		4
        /*0008*/ 	.word	index@(_Z19cuda_fragment_printP13grid_fragment)
	.align		4
        /*000c*/ 	.word	index@(vprintf)
	.align		4
        /*0010*/ 	.word	0x00000000
	.align		4
        /*0014*/ 	.word	0xfffffffe
	.align		4
        /*0018*/ 	.word	0x00000000
	.align		4
        /*001c*/ 	.word	0xfffffffd
	.align		4
        /*0020*/ 	.word	0x00000000
	.align		4
        /*0024*/ 	.word	0xfffffffc


//--------------------- .nv.constant4             --------------------------
	.section	.nv.constant4,"a",@progbits
	.align	8
	.align		8
.nv.constant4:
        /*0000*/ 	.dword	vprintf
	.align		8
        /*0008*/ 	.dword	$str
	.align		8
        /*0010*/ 	.dword	$str$1
	.align		8
        /*0018*/ 	.dword	$str$2
	.align		8
        /*0020*/ 	.dword	$str$3
	.align		8
        /*0028*/ 	.dword	$str$4
	.align		8
        /*0030*/ 	.dword	$str$5
	.align		8
        /*0038*/ 	.dword	$str$6
	.align		8
        /*0040*/ 	.dword	$str$7
	.align		8
        /*0048*/ 	.dword	$str$8
	.align		8
        /*0050*/ 	.dword	$str$9
	.align		8
        /*0058*/ 	.dword	$str$10
	.align		8
        /*0060*/ 	.dword	$str$11
	.align		8
        /*0068*/ 	.dword	$str$12


//--------------------- .text._Z19cuda_fragment_printP13grid_fragment --------------------------
	.section	.text._Z19cuda_fragment_printP13grid_fragment,"ax",@progbits
	.align	128
        .global         _Z19cuda_fragment_printP13grid_fragment
        .type           _Z19cuda_fragment_printP13grid_fragment,@function
        .size           _Z19cuda_fragment_printP13grid_fragment,(.L_x_29 - _Z19cuda_fragment_printP13grid_fragment)
        .other          _Z19cuda_fragment_printP13grid_fragment,@"STO_CUDA_ENTRY STV_DEFAULT"
_Z19cuda_fragment_printP13grid_fragment:
.text._Z19cuda_fragment_printP13grid_fragment:
[----:B------:R-:W0:Y:S01]  /*0000*/  LDC R1, c[0x0][0x37c] ;  /* 0x0000df00ff017b82 */ /* 0x000e220000000800 */
[----:B------:R-:W-:Y:S01]  /*0010*/  MOV R17, 0x0 ;  /* 0x0000000000117802 */ /* 0x000fe20000000f00 */
[----:B------:R-:W1:Y:S01]  /*0020*/  LDCU UR4, c[0x0][0x2f8] ;  /* 0x00005f00ff0477ac */ /* 0x000e620008000800 */
[----:B0-----:R-:W-:Y:S01]  /*0030*/  VIADD R1, R1, 0xfffffff8 ;  /* 0xfffffff801017836 */ /* 0x001fe20000000000 */
[----:B------:R-:W-:-:S04]  /*0040*/  CS2R R6, SRZ ;  /* 0x0000000000067805 */ /* 0x000fc8000001ff00 */
[----:B------:R0:W2:Y:S01]  /*0050*/  LDC.64 R8, c[0x4][R17] ;  /* 0x0100000011087b82 */ /* 0x0000a20000000a00 */
[----:B------:R-:W3:Y:S01]  /*0060*/  LDCU.64 UR6, c[0x4][0x8] ;  /* 0x01000100ff0677ac */ /* 0x000ee20008000a00 */
[----:B------:R-:W4:Y:S01]  /*0070*/  LDCU UR5, c[0x0][0x2fc] ;  /* 0x00005f80ff0577ac */ /* 0x000f220008000800 */
[----:B------:R-:W0:Y:S01]  /*0080*/  LDCU.64 UR36, c[0x0][0x358] ;  /* 0x00006b00ff2477ac */ /* 0x000e220008000a00 */
[----:B-1----:R-:W-:Y:S01]  /*0090*/  IADD3 R2, P0, PT, R1, UR4, RZ ;  /* 0x0000000401027c10 */ /* 0x002fe2000ff1e0ff */
[----:B---3--:R-:W-:Y:S02]  /*00a0*/  IMAD.U32 R4, RZ, RZ, UR6 ;  /* 0x00000006ff047e24 */ /* 0x008fe4000f8e00ff */
[----:B------:R-:W-:Y:S02]  /*00b0*/  IMAD.U32 R5, RZ, RZ, UR7 ;  /* 0x00000007ff057e24 */ /* 0x000fe4000f8e00ff */
[----:B0---4-:R-:W-:-:S08]  /*00c0*/  IMAD.X R16, RZ, RZ, UR5, P0 ;  /* 0x00000005ff107e24 */ /* 0x011fd000080e06ff */
[----:B------:R-:W-:-:S07]  /*00d0*/  LEPC R20, `(.L_x_0) ;  /* 0x000000001014794e */ /* 0x000fce0000000000 */
[----:B--2---:R-:W-:Y:S05]  /*00e0*/  CALL.ABS.NOINC R8 ;  /* 0x0000000008007343 */ /* 0x004fea0003c00000 */
.L_x_0:
[----:B------:R-:W0:Y:S01]  /*00f0*/  LDC.64 R8, c[0x0][0x380] ;  /* 0x0000e000ff087b82 */ /* 0x000e220000000a00 */
[----:B------:R-:W1:Y:S01]  /*0100*/  LDCU.64 UR4, c[0x4][0x10] ;  /* 0x01000200ff0477ac */ /* 0x000e620008000a00 */
[----:B0-----:R-:W2:Y:S06]  /*0110*/  LDG.E R8, desc[UR36][R8.64] ;  /* 0x0000002408087981 */ /* 0x001eac000c1e1900 */
[----:B------:R0:W3:Y:S01]  /*0120*/  LDC.64 R10, c[0x4][R17] ;  /* 0x01000000110a7b82 */ /* 0x0000e20000000a00 */
[----:B-1----:R-:W-:Y:S01]  /*0130*/  IMAD.U32 R4, RZ, RZ, UR4 ;  /* 0x00000004ff047e24 */ /* 0x002fe2000f8e00ff */
[----:B------:R-:W-:Y:S01]  /*0140*/  MOV R6, R2 ;  /* 0x0000000200067202 */ /* 0x000fe20000000f00 */
[----:B------:R-:W-:-:S02]  /*0150*/  IMAD.U32 R5, RZ, RZ, UR5 ;  /* 0x00000005ff057e24 */ /* 0x000fc4000f8e00ff */
[----:B------:R-:W-:Y:S01]  /*0160*/  IMAD.MOV.U32 R7, RZ, RZ, R16 ;  /* 0x000000ffff077224 */ /* 0x000fe200078e0010 */
[----:B--23--:R0:W-:Y:S06]  /*0170*/  STL [R1], R8 ;  /* 0x0000000801007387 */ /* 0x00c1ec0000100800 */
[----:B------:R-:W-:-:S07]  /*0180*/  LEPC R20, `(.L_x_1) ;  /* 0x000000001014794e */ /* 0x000fce0000000000 */
[----:B0-----:R-:W-:Y:S05]  /*0190*/  CALL.ABS.NOINC R10 ;  /* 0x000000000a007343 */ /* 0x001fea0003c00000 */
.L_x_1:
[----:B------:R0:W1:Y:S01]  /*01a0*/  LDC.64 R8, c[0x4][R17] ;  /* 0x0100000011087b82 */ /* 0x0000620000000a00 */
[----:B------:R-:W2:Y:S01]  /*01b0*/  LDCU.64 UR4, c[0x4][0x18] ;  /* 0x01000300ff0477ac */ /* 0x000ea20008000a00 */
[----:B------:R-:W-:Y:S01]  /*01c0*/  CS2R R6, SRZ ;  /* 0x0000000000067805 */ /* 0x000fe2000001ff00 */
[----:B--2---:R-:W-:Y:S02]  /*01d0*/  IMAD.U32 R4, RZ, RZ, UR4 ;  /* 0x00000004ff047e24 */ /* 0x004fe4000f8e00ff */
[----:B0-----:R-:W-:-:S07]  /*01e0*/  IMAD.U32 R5, RZ, RZ, UR5 ;  /* 0x00000005ff057e24 */ /* 0x001fce000f8e00ff */
[----:B------:R-:W-:-:S07]  /*01f0*/  LEPC R20, `(.L_x_2) ;  /* 0x000000001014794e */ /* 0x000fce0000000000 */
[----:B-1----:R-:W-:Y:S05]  /*0200*/  CALL.ABS.NOINC R8 ;  /* 0x0000000008007343 */ /* 0x002fea0003c00000 */
.L_x_2:
[----:B------:R-:W0:Y:S02]  /*0210*/  LDC.64 R4, c[0x0][0x380] ;  /* 0x0000e000ff047b82 */ /* 0x000e240000000a00 */
[----:B0-----:R-:W2:Y:S02]  /*0220*/  LDG.E R4, desc[UR36][R4.64] ;  /* 0x0000002404047981 */ /* 0x001ea4000c1e1900 */
[----:B--2---:R-:W-:-:S13]  /*0230*/  ISETP.GE.AND P0, PT, R4, 0x1, PT ;  /* 0x000000010400780c */ /* 0x004fda0003f06270 */
[----:B------:R-:W-:Y:S05]  /*0240*/  @!P0 BRA `(.L_x_3) ;  /* 0x0000000000588947 */ /* 0x000fea0003800000 */
[----:B------:R-:W-:Y:S01]  /*0250*/  BSSY.RECONVERGENT B6, `(.L_x_3) ;  /* 0x0000015000067945 */ /* 0x000fe20003800200 */
[----:B------:R-:W-:-:S07]  /*0260*/  IMAD.MOV.U32 R17, RZ, RZ, RZ ;  /* 0x000000ffff117224 */ /* 0x000fce00078e00ff */
.L_x_5:
[----:B------:R-:W0:Y:S01]  /*0270*/  LDC.64 R10, c[0x0][0x380] ;  /* 0x0000e000ff0a7b82 */ /* 0x000e220000000a00 */
[----:B------:R-:W-:Y:S01]  /*0280*/  MOV R0, 0x0 ;  /* 0x0000000000007802 */ /* 0x000fe20000000f00 */
[----:B------:R-:W1:Y:S01]  /*0290*/  LDCU.64 UR4, c[0x4][0x20] ;  /* 0x01000400ff0477ac */ /* 0x000e620008000a00 */
[----:B0-----:R-:W2:Y:S02]  /*02a0*/  LDG.E.64 R8, desc[UR36][R10.64+0x10] ;  /* 0x000010240a087981 */ /* 0x001ea4000c1e1b00 */
[----:B--2---:R-:W-:-:S06]  /*02b0*/  IMAD.WIDE.U32 R8, R17, 0x4, R8 ;  /* 0x0000000411087825 */ /* 0x004fcc00078e0008 */
[----:B------:R-:W2:Y:S01]  /*02c0*/  LD.E R8, desc[UR36][R8.64] ;  /* 0x0000002408087980 */ /* 0x000ea2000c101900 */
[----:B------:R0:W3:Y:S01]  /*02d0*/  LDC.64 R12, c[0x4][R0] ;  /* 0x01000000000c7b82 */ /* 0x0000e20000000a00 */
[----:B-1----:R-:W-:Y:S01]  /*02e0*/  IMAD.U32 R4, RZ, RZ, UR4 ;  /* 0x00000004ff047e24 */ /* 0x002fe2000f8e00ff */
[----:B------:R-:W-:Y:S01]  /*02f0*/  MOV R5, UR5 ;  /* 0x0000000500057c02 */ /* 0x000fe20008000f00 */
[----:B------:R-:W-:Y:S02]  /*0300*/  IMAD.MOV.U32 R6, RZ, RZ, R2 ;  /* 0x000000ffff067224 */ /* 0x000fe400078e0002 */
[----:B------:R-:W-:Y:S01]  /*0310*/  IMAD.MOV.U32 R7, RZ, RZ, R16 ;  /* 0x000000ffff077224 */ /* 0x000fe200078e0010 */
[----:B--23--:R0:W-:Y:S06]  /*0320*/  STL [R1], R8 ;  /* 0x0000000801007387 */ /* 0x00c1ec0000100800 */
[----:B------:R-:W-:-:S07]  /*0330*/  LEPC R20, `(.L_x_4) ;  /* 0x000000001014794e */ /* 0x000fce0000000000 */
[----:B0-----:R-:W-:Y:S05]  /*0340*/  CALL.ABS.NOINC R12 ;  /* 0x000000000c007343 */ /* 0x001fea0003c00000 */
.L_x_4:
[----:B------:R-:W0:Y:S02]  /*0350*/  LDC.64 R4, c[0x0][0x380] ;  /* 0x0000e000ff047b82 */ /* 0x000e240000000a00 */
[----:B0-----:R-:W2:Y:S01]  /*0360*/  LDG.E R4, desc[UR36][R4.64] ;  /* 0x0000002404047981 */ /* 0x001ea2000c1e1900 */
[----:B------:R-:W-:-:S05]  /*0370*/  VIADD R17, R17, 0x1 ;  /* 0x0000000111117836 */ /* 0x000fca0000000000 */
[----:B--2---:R-:W-:-:S13]  /*0380*/  ISETP.GE.AND P0, PT, R17, R4, PT ;  /* 0x000000041100720c */ /* 0x004fda0003f06270 */
[----:B------:R-:W-:Y:S05]  /*0390*/  @!P0 BRA `(.L_x_5) ;  /* 0xfffffffc00b48947 */ /* 0x000fea000383ffff */
[----:B------:R-:W-:Y:S05]  /*03a0*/  BSYNC.RECONVERGENT B6 ;  /* 0x0000000000067941 */ /* 0x000fea0003800200 */
.L_x_3:
[----:B------:R-:W-:Y:S01]  /*03b0*/  MOV R17, 0x0 ;  /* 0x0000000000117802 */ /* 0x000fe20000000f00 */
[----:B------:R-:W0:Y:S01]  /*03c0*/  LDCU.64 UR4, c[0x4][0x28] ;  /* 0x01000500ff0477ac */ /* 0x000e220008000a00 */
[----:B------:R-:W-:Y:S02]  /*03d0*/  CS2R R6, SRZ ;  /* 0x0000000000067805 */ /* 0x000fe4000001ff00 */
[----:B------:R1:W2:Y:S01]  /*03e0*/  LDC.64 R8, c[0x4][R17] ;  /* 0x0100000011087b82 */ /* 0x0002a20000000a00 */
[----:B0-----:R-:W-:Y:S02]  /*03f0*/  IMAD.U32 R4, RZ, RZ, UR4 ;  /* 0x00000004ff047e24 */ /* 0x001fe4000f8e00ff */
[----:B-1----:R-:W-:-:S07]  /*0400*/  IMAD.U32 R5, RZ, RZ, UR5 ;  /* 0x00000005ff057e24 */ /* 0x002fce000f8e00ff */
[----:B------:R-:W-:-:S07]  /*0410*/  LEPC R20, `(.L_x_6) ;  /* 0x000000001014794e */ /* 0x000fce0000000000 */
[----:B--2---:R-:W-:Y:S05]  /*0420*/  CALL.ABS.NOINC R8 ;  /* 0x0000000008007343 */ /* 0x004fea0003c00000 */
.L_x_6:
[----:B------:R-:W0:Y:S01]  /*0430*/  LDC.64 R8, c[0x0][0x380] ;  /* 0x0000e000ff087b82 */ /* 0x000e220000000a00 */
[----:B------:R-:W1:Y:S01]  /*0440*/  LDCU.64 UR4, c[0x4][0x30] ;  /* 0x01000600ff0477ac */ /* 0x000e620008000a00 */
[----:B0-----:R-:W2:Y:S06]  /*0450*/  LDG.E R0, desc[UR36][R8.64+0x4] ;  /* 0x0000042408007981 */ /* 0x001eac000c1e1900 */
[----:B------:R0:W3:Y:S01]  /*0460*/  LDC.64 R10, c[0x4][R17] ;  /* 0x01000000110a7b82 */ /* 0x0000e20000000a00 */
[----:B-1----:R-:W-:Y:S01]  /*0470*/  MOV R4, UR4 ;  /* 0x0000000400047c02 */ /* 0x002fe20008000f00 */
[----:B------:R-:W-:-:S02]  /*0480*/  IMAD.U32 R5, RZ, RZ, UR5 ;  /* 0x00000005ff057e24 */ /* 0x000fc4000f8e00ff */
[----:B------:R-:W-:Y:S02]  /*0490*/  IMAD.MOV.U32 R6, RZ, RZ, R2 ;  /* 0x000000ffff067224 */ /* 0x000fe400078e0002 */
[----:B------:R-:W-:Y:S01]  /*04a0*/  IMAD.MOV.U32 R7, RZ, RZ, R16 ;  /* 0x000000ffff077224 */ /* 0x000fe200078e0010 */
[----:B--23--:R0:W-:Y:S06]  /*04b0*/  STL [R1], R0 ;  /* 0x0000000001007387 */ /* 0x00c1ec0000100800 */
[----:B------:R-:W-:-:S07]  /*04c0*/  LEPC R20, `(.L_x_7) ;  /* 0x000000001014794e */ /* 0x000fce0000000000 */
[----:B0-----:R-:W-:Y:S05]  /*04d0*/  CALL.ABS.NOINC R10 ;  /* 0x000000000a007343 */ /* 0x001fea0003c00000 */
.L_x_7:
[----:B------:R0:W1:Y:S01]  /*04e0*/  LDC.64 R8, c[0x4][R17] ;  /* 0x0100000011087b82 */ /* 0x0000620000000a00 */
[----:B------:R-:W2:Y:S01]  /*04f0*/  LDCU.64 UR4, c[0x4][0x38] ;  /* 0x01000700ff0477ac */ /* 0x000ea20008000a00 */
[----:B------:R-:W-:Y:S01]  /*0500*/  CS2R R6, SRZ ;  /* 0x0000000000067805 */ /* 0x000fe2000001ff00 */
[----:B--2---:R-:W-:Y:S02]  /*0510*/  IMAD.U32 R4, RZ, RZ, UR4 ;  /* 0x00000004ff047e24 */ /* 0x004fe4000f8e00ff */
[----:B0-----:R-:W-:-:S07]  /*0520*/  IMAD.U32 R5, RZ, RZ, UR5 ;  /* 0x00000005ff057e24 */ /* 0x001fce000f8e00ff */
[----:B------:R-:W-:-:S07]  /*0530*/  LEPC R20, `(.L_x_8) ;  /* 0x000000001014794e */ /* 0x000fce0000000000 */
[----:B-1----:R-:W-:Y:S05]  /*0540*/  CALL.ABS.NOINC R8 ;  /* 0x0000000008007343 */ /* 0x002fea0003c00000 */
.L_x_8:
[----:B------:R-:W0:Y:S02]  /*0550*/  LDC.64 R4, c[0x0][0x380] ;  /* 0x0000e000ff047b82 */ /* 0x000e240000000a00 */
[----:B0-----:R-:W2:Y:S02]  /*0560*/  LDG.E R4, desc[UR36][R4.64+0x4] ;  /* 0x0000042404047981 */ /* 0x001ea4000c1e1900 */
[----:B--2---:R-:W-:-:S13]  /*0570*/  ISETP.GE.AND P0, PT, R4, 0x1, PT ;  /* 0x000000010400780c */ /* 0x004fda0003f06270 */
[----:B------:R-:W-:Y:S05]  /*0580*/  @!P0 BRA `(.L_x_9) ;  /* 0x00000000005c8947 */ /* 0x000fea0003800000 */
[----:B------:R-:W-:Y:S01]  /*0590*/  HFMA2 R17, -RZ, RZ, 0, 0 ;  /* 0x00000000ff117431 */ /* 0x000fe200000001ff */
[----:B------:R-:W-:Y:S06]  /*05a0*/  BSSY.RECONVERGENT B6, `(.L_x_9) ;  /* 0x0000015000067945 */ /* 0x000fec0003800200 */
.L_x_11:
[----:B------:R-:W0:Y:S01]  /*05b0*/  LDC.64 R12, c[0x0][0x380] ;  /* 0x0000e000ff0c7b82 */ /* 0x000e220000000a00 */
[----:B------:R-:W-:Y:S01]  /*05c0*/  MOV R0, 0x0 ;  /* 0x0000000000007802 */ /* 0x000fe20000000f00 */
[----:B------:R-:W1:Y:S01]  /*05d0*/  LDCU.64 UR4, c[0x4][0x40] ;  /* 0x01000800ff0477ac */ /* 0x000e620008000a00 */
[----:B0-----:R-:W2:Y:S02]  /*05e0*/  LDG.E.64 R8, desc[UR36][R12.64+0x8] ;  /* 0x000008240c087981 */ /* 0x001ea4000c1e1b00 */
[----:B--2---:R-:W-:-:S06]  /*05f0*/  IMAD.WIDE.U32 R8, R17, 0x4, R8 ;  /* 0x0000000411087825 */ /* 0x004fcc00078e0008 */
[----:B------:R-:W2:Y:S01]  /*0600*/  LD.E R8, desc[UR36][R8.64] ;  /* 0x0000002408087980 */ /* 0x000ea2000c101900 */
[----:B------:R0:W3:Y:S01]  /*0610*/  LDC.64 R14, c[0x4][R0] ;  /* 0x01000000000e7b82 */ /* 0x0000e20000000a00 */
[----:B-1----:R-:W-:Y:S02]  /*0620*/  IMAD.U32 R4, RZ, RZ, UR4 ;  /* 0x00000004ff047e24 */ /* 0x002fe4000f8e00ff */
[----:B------:R-:W-:Y:S02]  /*0630*/  IMAD.U32 R5, RZ, RZ, UR5 ;  /* 0x00000005ff057e24 */ /* 0x000fe4000f8e00ff */
[----:B------:R-:W-:Y:S02]  /*0640*/  IMAD.MOV.U32 R6, RZ, RZ, R2 ;  /* 0x000000ffff067224 */ /* 0x000fe400078e0002 */
[----:B------:R-:W-:Y:S01]  /*0650*/  IMAD.MOV.U32 R7, RZ, RZ, R16 ;  /* 0x000000ffff077224 */ /* 0x000fe200078e0010 */
[----:B--2---:R-:W1:Y:S02]  /*0660*/  F2F.F64.F32 R10, R8 ;  /* 0x00000008000a7310 */ /* 0x004e640000201800 */
[----:B-1-3--:R0:W-:Y:S04]  /*0670*/  STL.64 [R1], R10 ;  /* 0x0000000a01007387 */ /* 0x00a1e80000100a00 */
[----:B------:R-:W-:-:S07]  /*0680*/  LEPC R20, `(.L_x_10) ;  /* 0x000000001014794e */ /* 0x000fce0000000000 */
[----:B0-----:R-:W-:Y:S05]  /*0690*/  CALL.ABS.NOINC R14 ;  /* 0x000000000e007343 */ /* 0x001fea0003c00000 */
.L_x_10:
[----:B------:R-:W0:Y:S02]  /*06a0*/  LDC.64 R4, c[0x0][0x380] ;  /* 0x0000e000ff047b82 */ /* 0x000e240000000a00 */
[----:B0-----:R-:W2:Y:S01]  /*06b0*/  LDG.E R4, desc[UR36][R4.64+0x4] ;  /* 0x0000042404047981 */ /* 0x001ea2000c1e1900 */
[----:B------:R-:W-:-:S05]  /*06c0*/  VIADD R17, R17, 0x1 ;  /* 0x0000000111117836 */ /* 0x000fca0000000000 */
[----:B--2---:R-:W-:-:S13]  /*06d0*/  ISETP.GE.AND P0, PT, R17, R4, PT ;  /* 0x000000041100720c */ /* 0x004fda0003f06270 */
[----:B------:R-:W-:Y:S05]  /*06e0*/  @!P0 BRA `(.L_x_11) ;  /* 0xfffffffc00b08947 */ /* 0x000fea000383ffff */
[----:B------:R-:W-:Y:S05]  /*06f0*/  BSYNC.RECONVERGENT B6 ;  /* 0x0000000000067941 */ /* 0x000fea0003800200 */
.L_x_9:
[----:B------:R-:W-:Y:S01]  /*0700*/  MOV R17, 0x0 ;  /* 0x0000000000117802 */ /* 0x000fe20000000f00 */
[----:B------:R-:W0:Y:S01]  /*0710*/  LDCU.64 UR4, c[0x4][0x48] ;  /* 0x01000900ff0477ac */ /* 0x000e220008000a00 */
[----:B------:R-:W-:Y:S02]  /*0720*/  CS2R R6, SRZ ;  /* 0x0000000000067805 */ /* 0x000fe4000001ff00 */
[----:B------:R1:W2:Y:S01]  /*0730*/  LDC.64 R8, c[0x4][R17] ;  /* 0x0100000011087b82 */ /* 0x0002a20000000a00 */
[----:B0-----:R-:W-:Y:S01]  /*0740*/  MOV R4, UR4 ;  /* 0x0000000400047c02 */ /* 0x001fe20008000f00 */
[----:B-1----:R-:W-:-:S07]  /*0750*/  IMAD.U32 R5, RZ, RZ, UR5 ;  /* 0x00000005ff057e24 */ /* 0x002fce000f8e00ff */
[----:B------:R-:W-:-:S07]  /*0760*/  LEPC R20, `(.L_x_12) ;  /* 0x000000001014794e */ /* 0x000fce0000000000 */
[----:B--2---:R-:W-:Y:S05]  /*0770*/  CALL.ABS.NOINC R8 ;  /* 0x0000000008007343 */ /* 0x004fea0003c00000 */
.L_x_12:
[----:B------:R0:W1:Y:S01]  /*0780*/  LDC.64 R8, c[0x4][R17] ;  /* 0x0100000011087b82 */ /* 0x0000620000000a00 */
[----:B------:R-:W2:Y:S01]  /*0790*/  LDCU.64 UR4, c[0x4][0x50] ;  /* 0x01000a00ff0477ac */ /* 0x000ea20008000a00 */
[----:B------:R-:W-:Y:S01]  /*07a0*/  CS2R R6, SRZ ;  /* 0x0000000000067805 */ /* 0x000fe2000001ff00 */
[----:B--2---:R-:W-:Y:S02]  /*07b0*/  IMAD.U32 R4, RZ, RZ, UR4 ;  /* 0x00000004ff047e24 */ /* 0x004fe4000f8e00ff */
[----:B0-----:R-:W-:-:S07]  /*07c0*/  IMAD.U32 R5, RZ, RZ, UR5 ;  /* 0x00000005ff057e24 */ /* 0x001fce000f8e00ff */
[----:B------:R-:W-:-:S07]  /*07d0*/  LEPC R20, `(.L_x_13) ;  /* 0x000000001014794e */ /* 0x000fce0000000000 */
[----:B-1----:R-:W-:Y:S05]  /*07e0*/  CALL.ABS.NOINC R8 ;  /* 0x0000000008007343 */ /* 0x002fea0003c00000 */
.L_x_13:
[----:B------:R-:W0:Y:S02]  /*07f0*/  LDC.64 R4, c[0x0][0x380] ;  /* 0x0000e000ff047b82 */ /* 0x000e240000000a00 */
[----:B0-----:R-:W2:Y:S02]  /*0800*/  LDG.E R0, desc[UR36][R4.64] ;  /* 0x0000002404007981 */ /* 0x001ea4000c1e1900 */
[----:B--2---:R-:W-:-:S13]  /*0810*/  ISETP.NE.AND P0, PT, R0, 0x3, PT ;  /* 0x000000030000780c */ /* 0x004fda0003f05270 */
[----:B------:R-:W-:Y:S05]  /*0820*/  @P0 EXIT ;  /* 0x000000000000094d */ /* 0x000fea0003800000 */
[----:B------:R-:W2:Y:S04]  /*0830*/  LDG.E.64 R4, desc[UR36][R4.64+0x10] ;  /* 0x0000102404047981 */ /* 0x000ea8000c1e1b00 */
[----:B--2---:R-:W2:Y:S02]  /*0840*/  LD.E R0, desc[UR36][R4.64+0x8] ;  /* 0x0000082404007980 */ /* 0x004ea4000c101900 */
[----:B--2---:R-:W-:-:S13]  /*0850*/  ISETP.GE.AND P0, PT, R0, 0x1, PT ;  /* 0x000000010000780c */ /* 0x004fda0003f06270 */
[----:B------:R-:W-:Y:S05]  /*0860*/  @!P0 EXIT ;  /* 0x000000000000894d */ /* 0x000fea0003800000 */
[----:B------:R-:W-:-:S07]  /*0870*/  IMAD.MOV.U32 R18, RZ, RZ, RZ ;  /* 0x000000ffff127224 */ /* 0x000fce00078e00ff */
.L_x_25:
[----:B------:R-:W-:Y:S01]  /*0880*/  MOV R0, 0x0 ;  /* 0x0000000000007802 */ /* 0x000fe20000000f00 */
[----:B------:R0:W-:Y:S01]  /*0890*/  STL [R1], R18 ;  /* 0x0000001201007387 */ /* 0x0001e20000100800 */
[----:B------:R-:W1:Y:S01]  /*08a0*/  LDCU.64 UR4, c[0x4][0x58] ;  /* 0x01000b00ff0477ac */ /* 0x000e620008000a00 */
[----:B------:R-:W-:Y:S01]  /*08b0*/  IMAD.MOV.U32 R6, RZ, RZ, R2 ;  /* 0x000000ffff067224 */ /* 0x000fe200078e0002 */
[----:B------:R0:W2:Y:S01]  /*08c0*/  LDC.64 R8, c[0x4][R0] ;  /* 0x0100000000087b82 */ /* 0x0000a20000000a00 */
[----:B------:R-:W-:Y:S02]  /*08d0*/  IMAD.MOV.U32 R7, RZ, RZ, R16 ;  /* 0x000000ffff077224 */ /* 0x000fe400078e0010 */
[----:B-1----:R-:W-:Y:S01]  /*08e0*/  IMAD.U32 R4, RZ, RZ, UR4 ;  /* 0x00000004ff047e24 */ /* 0x002fe2000f8e00ff */
[----:B0-----:R-:W-:-:S07]  /*08f0*/  MOV R5, UR5 ;  /* 0x0000000500057c02 */ /* 0x001fce0008000f00 */
[----:B------:R-:W-:-:S07]  /*0900*/  LEPC R20, `(.L_x_14) ;  /* 0x000000001014794e */ /* 0x000fce0000000000 */
[----:B--2---:R-:W-:Y:S05]  /*0910*/  CALL.ABS.NOINC R8 ;  /* 0x0000000008007343 */ /* 0x004fea0003c00000 */
.L_x_14:
[----:B------:R-:W0:Y:S02]  /*0920*/  LDC.64 R4, c[0x0][0x380] ;  /* 0x0000e000ff047b82 */ /* 0x000e240000000a00 */
[----:B0-----:R-:W2:Y:S04]  /*0930*/  LDG.E.64 R4, desc[UR36][R4.64+0x10] ;  /* 0x0000102404047981 */ /* 0x001ea8000c1e1b00 */
[----:B--2---:R-:W2:Y:S01]  /*0940*/  LD.E R0, desc[UR36][R4.64+0x4] ;  /* 0x0000042404007980 */ /* 0x004ea2000c101900 */
[----:B------:R-:W-:Y:S01]  /*0950*/  BSSY.RECONVERGENT B7, `(.L_x_15) ;  /* 0x000003c000077945 */ /* 0x000fe20003800200 */
[----:B--2---:R-:W-:-:S13]  /*0960*/  ISETP.GE.AND P0, PT, R0, 0x1, PT ;  /* 0x000000010000780c */ /* 0x004fda0003f06270 */
[----:B------:R-:W-:Y:S05]  /*0970*/  @!P0 BRA `(.L_x_16) ;  /* 0x0000000000e48947 */ /* 0x000fea0003800000 */
[----:B------:R-:W-:-:S07]  /*0980*/  IMAD.MOV.U32 R17, RZ, RZ, RZ ;  /* 0x000000ffff117224 */ /* 0x000fce00078e00ff */
.L_x_23:
[----:B------:R-:W-:Y:S01]  /*0990*/  MOV R0, 0x0 ;  /* 0x0000000000007802 */ /* 0x000fe20000000f00 */
[----:B------:R0:W-:Y:S01]  /*09a0*/  STL [R1], R17 ;  /* 0x0000001101007387 */ /* 0x0001e20000100800 */
[----:B------:R-:W1:Y:S01]  /*09b0*/  LDCU.64 UR4, c[0x4][0x60] ;  /* 0x01000c00ff0477ac */ /* 0x000e620008000a00 */
[----:B------:R-:W-:Y:S01]  /*09c0*/  MOV R6, R2 ;  /* 0x0000000200067202 */ /* 0x000fe20000000f00 */
[----:B------:R0:W2:Y:S01]  /*09d0*/  LDC.64 R8, c[0x4][R0] ;  /* 0x0100000000087b82 */ /* 0x0000a20000000a00 */
[----:B------:R-:W-:Y:S02]  /*09e0*/  IMAD.MOV.U32 R7, RZ, RZ, R16 ;  /* 0x000000ffff077224 */ /* 0x000fe400078e0010 */
[----:B-1----:R-:W-:Y:S02]  /*09f0*/  IMAD.U32 R4, RZ, RZ, UR4 ;  /* 0x00000004ff047e24 */ /* 0x002fe4000f8e00ff */
[----:B0-----:R-:W-:-:S07]  /*0a00*/  IMAD.U32 R5, RZ, RZ, UR5 ;  /* 0x00000005ff057e24 */ /* 0x001fce000f8e00ff */
[----:B------:R-:W-:-:S07]  /*0a10*/  LEPC R20, `(.L_x_17) ;  /* 0x000000001014794e */ /* 0x000fce0000000000 */
[----:B--2---:R-:W-:Y:S05]  /*0a20*/  CALL.ABS.NOINC R8 ;  /* 0x0000000008007343 */ /* 0x004fea0003c00000 */
.L_x_17:
[----:B------:R-:W0:Y:S02]  /*0a30*/  LDC.64 R4, c[0x0][0x380] ;  /* 0x0000e000ff047b82 */ /* 0x000e240000000a00 */
[----:B0-----:R-:W2:Y:S04]  /*0a40*/  LDG.E.64 R4, desc[UR36][R4.64+0x10] ;  /* 0x0000102404047981 */ /* 0x001ea8000c1e1b00 */
[----:B--2---:R-:W2:Y:S01]  /*0a50*/  LD.E R0, desc[UR36][R4.64] ;  /* 0x0000002404007980 */ /* 0x004ea2000c101900 */
[----:B------:R-:W-:Y:S01]  /*0a60*/  BSSY.RECONVERGENT B6, `(.L_x_18) ;  /* 0x000001c000067945 */ /* 0x000fe20003800200 */
[----:B--2---:R-:W-:-:S13]  /*0a70*/  ISETP.GE.AND P0, PT, R0, 0x1, PT ;  /* 0x000000010000780c */ /* 0x004fda0003f06270 */
[----:B------:R-:W-:Y:S05]  /*0a80*/  @!P0 BRA `(.L_x_19) ;  /* 0x0000000000648947 */ /* 0x000fea0003800000 */
[----:B------:R-:W-:-:S07]  /*0a90*/  IMAD.MOV.U32 R19, RZ, RZ, RZ ;  /* 0x000000ffff137224 */ /* 0x000fce00078e00ff */
.L_x_21:
[----:B------:R-:W0:Y:S01]  /*0aa0*/  LDC.64 R6, c[0x0][0x380] ;  /* 0x0000e000ff067b82 */ /* 0x000e220000000a00 */
[----:B------:R-:W2:Y:S01]  /*0ab0*/  LD.E R4, desc[UR36][R4.64+0x4] ;  /* 0x0000042404047980 */ /* 0x000ea2000c101900 */
[----:B------:R-:W1:Y:S03]  /*0ac0*/  LDCU.64 UR4, c[0x4][0x40] ;  /* 0x01000800ff0477ac */ /* 0x000e660008000a00 */
[----:B0-----:R-:W3:Y:S01]  /*0ad0*/  LDG.E.64 R6, desc[UR36][R6.64+0x8] ;  /* 0x0000082406067981 */ /* 0x001ee2000c1e1b00 */
[----:B--2---:R-:W-:-:S04]  /*0ae0*/  IMAD R3, R4, R18, R17 ;  /* 0x0000001204037224 */ /* 0x004fc800078e0211 */
[----:B------:R-:W-:-:S04]  /*0af0*/  IMAD R3, R3, R0, R19 ;  /* 0x0000000003037224 */ /* 0x000fc800078e0213 */
[----:B---3--:R-:W-:-:S06]  /*0b00*/  IMAD.WIDE R8, R3, 0x4, R6 ;  /* 0x0000000403087825 */ /* 0x008fcc00078e0206 */
[----:B------:R-:W2:Y:S01]  /*0b10*/  LD.E R8, desc[UR36][R8.64] ;  /* 0x0000002408087980 */ /* 0x000ea2000c101900 */
[----:B------:R-:W-:Y:S01]  /*0b20*/  MOV R0, 0x0 ;  /* 0x0000000000007802 */ /* 0x000fe20000000f00 */
[----:B-1----:R-:W-:Y:S01]  /*0b30*/  IMAD.U32 R4, RZ, RZ, UR4 ;  /* 0x00000004ff047e24 */ /* 0x002fe2000f8e00ff */
[----:B------:R-:W-:Y:S01]  /*0b40*/  MOV R6, R2 ;  /* 0x0000000200067202 */ /* 0x000fe20000000f00 */
[----:B------:R-:W-:Y:S01]  /*0b50*/  IMAD.U32 R5, RZ, RZ, UR5 ;  /* 0x00000005ff057e24 */ /* 0x000fe2000f8e00ff */
[----:B------:R0:W1:Y:S01]  /*0b60*/  LDC.64 R12, c[0x4][R0] ;  /* 0x01000000000c7b82 */ /* 0x0000620000000a00 */
[----:B------:R-:W-:Y:S01]  /*0b70*/  IMAD.MOV.U32 R7, RZ, RZ, R16 ;  /* 0x000000ffff077224 */ /* 0x000fe200078e0010 */
[----:B--2---:R-:W2:Y:S02]  /*0b80*/  F2F.F64.F32 R10, R8 ;  /* 0x00000008000a7310 */ /* 0x004ea40000201800 */
[----:B-12---:R0:W-:Y:S04]  /*0b90*/  STL.64 [R1], R10 ;  /* 0x0000000a01007387 */ /* 0x0061e80000100a00 */
[----:B------:R-:W-:-:S07]  /*0ba0*/  LEPC R20, `(.L_x_20) ;  /* 0x000000001014794e */ /* 0x000fce0000000000 */
[----:B0-----:R-:W-:Y:S05]  /*0bb0*/  CALL.ABS.NOINC R12 ;  /* 0x000000000c007343 */ /* 0x001fea0003c00000 */
.L_x_20:
[----:B------:R-:W0:Y:S02]  /*0bc0*/  LDC.64 R4, c[0x0][0x380] ;  /* 0x0000e000ff047b82 */ /* 0x000e240000000a00 */
[----:B0-----:R-:W2:Y:S01]  /*0bd0*/  LDG.E.64 R4, desc[UR36][R4.64+0x10] ;  /* 0x0000102404047981 */ /* 0x001ea2000c1e1b00 */
[----:B------:R-:W-:-:S03]  /*0be0*/  VIADD R19, R19, 0x1 ;  /* 0x0000000113137836 */ /* 0x000fc60000000000 */
[----:B--2---:R-:W2:Y:S02]  /*0bf0*/  LD.E R0, desc[UR36][R4.64] ;  /* 0x0000002404007980 */ /* 0x004ea4000c101900 */
[----:B--2---:R-:W-:-:S13]  /*0c00*/  ISETP.GE.AND P0, PT, R19, R0, PT ;  /* 0x000000001300720c */ /* 0x004fda0003f06270 */
[----:B------:R-:W-:Y:S05]  /*0c10*/  @!P0 BRA `(.L_x_21) ;  /* 0xfffffffc00a08947 */ /* 0x000fea000383ffff */
.L_x_19:
[----:B------:R-:W-:Y:S05]  /*0c20*/  BSYNC.RECONVERGENT B6 ;  /* 0x0000000000067941 */ /* 0x000fea0003800200 */
.L_x_18:
        /* <DEDUP_REMOVED lines=8> */
.L_x_22:
[----:B------:R-:W0:Y:S02]  /*0cb0*/  LDC.64 R4, c[0x0][0x380] ;  /* 0x0000e000ff047b82 */ /* 0x000e240000000a00 */
[----:B0-----:R-:W2:Y:S01]  /*0cc0*/  LDG.E.64 R4, desc[UR36][R4.64+0x10] ;  /* 0x0000102404047981 */ /* 0x001ea2000c1e1b00 */
[----:B------:R-:W-:-:S03]  /*0cd0*/  IADD3 R17, PT, PT, R17, 0x1, RZ ;  /* 0x0000000111117810 */ /* 0x000fc60007ffe0ff */
[----:B--2---:R-:W2:Y:S02]  /*0ce0*/  LD.E R0, desc[UR36][R4.64+0x4] ;  /* 0x0000042404007980 */ /* 0x004ea4000c101900 */
[----:B--2---:R-:W-:-:S13]  /*0cf0*/  ISETP.GE.AND P0, PT, R17, R0, PT ;  /* 0x000000001100720c */ /* 0x004fda0003f06270 */
[----:B------:R-:W-:Y:S05]  /*0d00*/  @!P0 BRA `(.L_x_23) ;  /* 0xfffffffc00208947 */ /* 0x000fea000383ffff */
.L_x_16:
[----:B------:R-:W-:Y:S05]  /*0d10*/  BSYNC.RECONVERGENT B7 ;  /* 0x0000000000077941 */ /* 0x000fea0003800200 */
.L_x_15:
        /* <DEDUP_REMOVED lines=8> */
.L_x_24:
[----:B------:R-:W0:Y:S02]  /*0da0*/  LDC.64 R4, c[0x0][0x380] ;  /* 0x0000e000ff047b82 */ /* 0x000e240000000a00 */
[----:B0-----:R-:W2:Y:S01]  /*0db0*/  LDG.E.64 R4, desc[UR36][R4.64+0x10] ;  /* 0x0000102404047981 */ /* 0x001ea2000c1e1b00 */
[----:B------:R-:W-:-:S03]  /*0dc0*/  VIADD R18, R18, 0x1 ;  /* 0x0000000112127836 */ /* 0x000fc60000000000 */
[----:B--2---:R-:W2:Y:S02]  /*0dd0*/  LD.E R3, desc[UR36][R4.64+0x8] ;  /* 0x0000082404037980 */ /* 0x004ea4000c101900 */
[----:B--2---:R-:W-:-:S13]  /*0de0*/  ISETP.GE.AND P0, PT, R18, R3, PT ;  /* 0x000000031200720c */ /* 0x004fda0003f06270 */
[----:B------:R-:W-:Y:S05]  /*0df0*/  @!P0 BRA `(.L_x_25) ;  /* 0xfffffff800a08947 */ /* 0x000fea000383ffff */
[----:B------:R-:W-:Y:S05]  /*0e00*/  EXIT ;  /* 0x000000000000794d */ /* 0x000fea0003800000 */
.L_x_26:
[----:B------:R-:W-:-:S00]  /*0e10*/  BRA `(.L_x_26) ;  /* 0xfffffffc00fc7947 */ /* 0x000fc0000383ffff */
[----:B------:R-:W-:-:S00]  /*0e20*/  NOP ;  /* 0x0000000000007918 */ /* 0x000fc00000000000 */
        /* <DEDUP_REMOVED lines=13> */
.L_x_29:


//--------------------- .text._Z20cuda_fragment_add_10P13grid_fragment --------------------------
	.section	.text._Z20cuda_fragment_add_10P13grid_fragment,"ax",@progbits
	.align	128
        .global         _Z20cuda_fragment_add_10P13grid_fragment
        .type           _Z20cuda_fragment_add_10P13grid_fragment,@function
        .size           _Z20cuda_fragment_add_10P13grid_fragment,(.L_x_30 - _Z20cuda_fragment_add_10P13grid_fragment)
        .other          _Z20cuda_fragment_add_10P13grid_fragment,@"STO_CUDA_ENTRY STV_DEFAULT"
_Z20cuda_fragment_add_10P13grid_fragment:
.text._Z20cuda_fragment_add_10P13grid_fragment:
[----:B------:R-:W-:Y:S08]  /*0000*/  LDC R1, c[0x0][0x37c] ;  /* 0x0000df00ff017b82 */ /* 0x000ff00000000800 */
[----:B------:R-:W0:Y:S01]  /*0010*/  LDC.64 R4, c[0x0][0x380] ;  /* 0x0000e000ff047b82 */ /* 0x000e220000000a00 */
[----:B------:R-:W0:Y:S02]  /*0020*/  LDCU.64 UR4, c[0x0][0x358] ;  /* 0x00006b00ff0477ac */ /* 0x000e240008000a00 */
[----:B0-----:R-:W2:Y:S02]  /*0030*/  LDG.E R0, desc[UR4][R4.64+0x4] ;  /* 0x0000040404007981 */ /* 0x001ea4000c1e1900 */
[----:B--2---:R-:W-:-:S13]  /*0040*/  ISETP.NE.AND P0, PT, R0, RZ, PT ;  /* 0x000000ff0000720c */ /* 0x004fda0003f05270 */
[----:B------:R-:W-:Y:S05]  /*0050*/  @!P0 EXIT ;  /* 0x000000000000894d */ /* 0x000fea0003800000 */
[----:B------:R-:W-:Y:S02]  /*0060*/  IMAD.MOV.U32 R9, RZ, RZ, RZ ;  /* 0x000000ffff097224 */ /* 0x000fe400078e00ff */
[----:B------:R-:W-:-:S07]  /*0070*/  IMAD.MOV.U32 R11, RZ, RZ, RZ ;  /* 0x000000ffff0b7224 */ /* 0x000fce00078e00ff */
.L_x_27:
[----:B------:R-:W2:Y:S02]  /*0080*/  LDG.E.64 R2, desc[UR4][R4.64+0x8] ;  /* 0x0000080404027981 */ /* 0x000ea4000c1e1b00 */
[----:B--2---:R-:W-:-:S04]  /*0090*/  LEA R2, P0, R9, R2, 0x2 ;  /* 0x0000000209027211 */ /* 0x004fc800078010ff */
[----:B------:R-:W-:-:S05]  /*00a0*/  LEA.HI.X R3, R9, R3, R11, 0x2, P0 ;  /* 0x0000000309037211 */ /* 0x000fca00000f140b */
[----:B------:R-:W2:Y:S02]  /*00b0*/  LDG.E R0, desc[UR4][R2.64] ;  /* 0x0000000402007981 */ /* 0x000ea4000c1e1900 */
[----:B--2---:R-:W-:-:S05]  /*00c0*/  FADD R7, R0, 10 ;  /* 0x4120000000077421 */ /* 0x004fca0000000000 */
[----:B------:R0:W-:Y:S04]  /*00d0*/  STG.E desc[UR4][R2.64], R7 ;  /* 0x0000000702007986 */ /* 0x0001e8000c101904 */
[----:B------:R-:W2:Y:S01]  /*00e0*/  LDG.E R0, desc[UR4][R4.64+0x4] ;  /* 0x0000040404007981 */ /* 0x000ea2000c1e1900 */
[----:B------:R-:W-:-:S05]  /*00f0*/  IADD3 R9, P0, PT, R9, 0x1, RZ ;  /* 0x0000000109097810 */ /* 0x000fca0007f1e0ff */
[----:B------:R-:W-:Y:S01]  /*0100*/  IMAD.X R11, RZ, RZ, R11, P0 ;  /* 0x000000ffff0b7224 */ /* 0x000fe200000e060b */
[----:B--2---:R-:W-:Y:S02]  /*0110*/  ISETP.GE.U32.AND P0, PT, R9, R0, PT ;  /* 0x000000000900720c */ /* 0x004fe40003f06070 */
[----:B------:R-:W-:-:S04]  /*0120*/  SHF.R.S32.HI R0, RZ, 0x1f, R0 ;  /* 0x0000001fff007819 */ /* 0x000fc80000011400 */
[----:B------:R-:W-:-:S13]  /*0130*/  ISETP.GE.U32.AND.EX P0, PT, R11, R0, PT, P0 ;  /* 0x000000000b00720c */ /* 0x000fda0003f06100 */
[----:B0-----:R-:W-:Y:S05]  /*0140*/  @!P0 BRA `(.L_x_27) ;  /* 0xfffffffc00cc8947 */ /* 0x001fea000383ffff */
[----:B------:R-:W-:Y:S05]  /*0150*/  EXIT ;  /* 0x000000000000794d */ /* 0x000fea0003800000 */
.L_x_28:
        /* <DEDUP_REMOVED lines=10> */
.L_x_30:


//--------------------- .nv.global.init           --------------------------
	.section	.nv.global.init,"aw",@progbits
.nv.global.init:
	.type		$str$8,@object
	.size		$str$8,($str$4 - $str$8)
$str$8:
        /*0000*/ 	.byte	0x0a, 0x00
	.type		$str$4,@object
	.size		$str$4,($str$3 - $str$4)
$str$4:
        /*0002*/ 	.byte	0x7d, 0x0a, 0x00
	.type		$str$3,@object
	.size		$str$3,($str$7 - $str$3)
$str$3:
        /*0005*/ 	.byte	0x25, 0x64, 0x20, 0x00
	.type		$str$7,@object
	.size		$str$7,($str$12 - $str$7)
$str$7:
        /*0009*/ 	.byte	0x25, 0x67, 0x20, 0x00
	.type		$str$12,@object
	.size		$str$12,($str$6 - $str$12)
$str$12:
        /*000d*/ 	.byte	0x2d, 0x2d, 0x2d, 0x2d, 0x2d, 0x0a, 0x00
	.type		$str$6,@object
	.size		$str$6,($str$10 - $str$6)
$str$6:
        /*0014*/ 	.byte	0x64, 0x61, 0x74, 0x61, 0x3a, 0x20, 0x00
	.type		$str$10,@object
	.size		$str$10,($str$11 - $str$10)
$str$10:
        /*001b*/ 	.byte	0x09, 0x7a, 0x20, 0x3d, 0x20, 0x25, 0x64, 0x0a, 0x00
	.type		$str$11,@object
	.size		$str$11,($str$2 - $str$11)
$str$11:
        /*0024*/ 	.byte	0x6a, 0x20, 0x3d, 0x20, 0x25, 0x64, 0x3a, 0x20, 0x00
	.type		$str$2,@object
	.size		$str$2,($str$5 - $str$2)
$str$2:
        /*002d*/ 	.byte	0x66, 0x72, 0x61, 0x67, 0x6d, 0x65, 0x6e, 0x74, 0x2d, 0x3e, 0x73, 0x69, 0x7a, 0x65, 0x73, 0x20
        /*003d*/ 	.byte	0x3d, 0x20, 0x7b, 0x00
	.type		$str$5,@object
	.size		$str$5,($str$1 - $str$5)
$str$5:
        /*0041*/ 	.byte	0x66, 0x72, 0x61, 0x67, 0x6d, 0x65, 0x6e, 0x74, 0x2d, 0x3e, 0x64, 0x61, 0x74, 0x61, 0x5f, 0x6e
        /*0051*/ 	.byte	0x75, 0x6d, 0x20, 0x3d, 0x20, 0x25, 0x64, 0x0a, 0x00
	.type		$str$1,@object
	.size		$str$1,($str$9 - $str$1)
$str$1:
        /*005a*/ 	.byte	0x66, 0x72, 0x61, 0x67, 0x6d, 0x65, 0x6e, 0x74, 0x2d, 0x3e, 0x64, 0x69, 0x6d, 0x65, 0x6e, 0x73
        /*006a*/ 	.byte	0x69, 0x6f, 0x6e, 0x20, 0x3d, 0x20, 0x25, 0x64, 0x0a, 0x00
	.type		$str$9,@object
	.size		$str$9,($str - $str$9)
$str$9:
        /*0074*/ 	.byte	0x64, 0x61, 0x74, 0x61, 0x20, 0x69, 0x6e, 0x20, 0x74, 0x61, 0x62, 0x6c, 0x65, 0x73, 0x20, 0x62
        /*0084*/ 	.byte	0x79, 0x20, 0x6c, 0x61, 0x79, 0x65, 0x72, 0x73, 0x3a, 0x20, 0x0a, 0x00
	.type		$str,@object
	.size		$str,(.L_0 - $str)
$str:
        /*0090*/ 	.byte	0x0a, 0x2d, 0x2d, 0x2d, 0x2d, 0x2d, 0x63, 0x75, 0x64, 0x61, 0x5f, 0x66, 0x72, 0x61, 0x67, 0x6d
        /*00a0*/ 	.byte	0x65, 0x6e, 0x74, 0x5f, 0x70, 0x72, 0x69, 0x6e, 0x74, 0x2d, 0x2d, 0x2d, 0x2d, 0x0a, 0x00
.L_0:


//--------------------- .nv.shared.reserved.0     --------------------------
	.section	.nv.shared.reserved.0,"aw",@nobits
	.weak		__nv_reservedSMEM_offset_0_alias
	.size		__nv_reservedSMEM_offset_0_alias, 0, 64
	.other		__nv_reservedSMEM_offset_0_alias,@"STO_CUDA_RESERVED_SHARED STV_DEFAULT"
__nv_reservedSMEM_offset_0_alias:
	.zero		0
	.zero		64


//--------------------- .nv.constant0._Z19cuda_fragment_printP13grid_fragment --------------------------
	.section	.nv.constant0._Z19cuda_fragment_printP13grid_fragment,"a",@progbits
	.sectionflags	@""
	.align	4
.nv.constant0._Z19cuda_fragment_printP13grid_fragment:
	.zero		904


//--------------------- .nv.constant0._Z20cuda_fragment_add_10P13grid_fragment --------------------------
	.section	.nv.constant0._Z20cuda_fragment_add_10P13grid_fragment,"a",@progbits
	.sectionflags	@""
	.align	4
.nv.constant0._Z20cuda_fragment_add_10P13grid_fragment:
	.zero		904


//--------------------- SYMBOLS --------------------------

	.type		.nv.reservedSmem.offset0,@object
	.size		.nv.reservedSmem.offset0,0x4
	.type		vprintf,@function
